//
// Generated by NVIDIA NVVM Compiler
//
// Compiler Build ID: CL-36424714
// Cuda compilation tools, release 13.0, V13.0.88
// Based on NVVM 20.0.0
//

.version 9.0
.target sm_100
.address_size 64

	// .globl	_Z8Multiplyi
.global .align 4 .b8 dev_A[20];

.visible .entry _Z8Multiplyi(
	.param .u32 _Z8Multiplyi_param_0
)
{
	.reg .b32 	%r<5>;
	.reg .b64 	%rd<4>;

	ld.param.u32 	%r1, [_Z8Multiplyi_param_0];
	mov.u32 	%r2, %tid.x;
	mul.wide.u32 	%rd1, %r2, 4;
	mov.u64 	%rd2, dev_A;
	add.s64 	%rd3, %rd2, %rd1;
	ld.global.u32 	%r3, [%rd3];
	mul.lo.s32 	%r4, %r3, %r1;
	st.global.u32 	[%rd3], %r4;
	ret;

}


// ===== COMPILED SASS (sm_100) =====

	.target	sm_100

	.elftype	@"ET_EXEC"


//--------------------- .note.nv.tkinfo           --------------------------
	.section	.note.nv.tkinfo,"",@"SHT_NOTE"
	.sectionflags	@"SHF_NOTE_NV_TKINFO"
	.tkinfo
        /*0018*/ 	.word	0x00000002
        /*0030*/ 	.string	""
        /*0030*/ 	.string	"ptxas"
        /*0030*/ 	.string	"Cuda compilation tools, release 13.0, V13.0.88"
        /*0030*/ 	.string	"Build cuda_13.0.r13.0/compiler.36424714_0"
        /*0030*/ 	.string	"-arch sm_100 -m 64 "



//--------------------- .note.nv.cuinfo           --------------------------
	.section	.note.nv.cuinfo,"",@"SHT_NOTE"
	.sectionflags	@"SHF_NOTE_NV_CUINFO"
        /*0018*/ 	.short	0x0002
        /*001a*/ 	.short	0x0064
        /*001c*/ 	.short	0x0082
	.zero		2


//--------------------- .nv.info                  --------------------------
	.section	.nv.info,"",@"SHT_CUDA_INFO"
	.align	4


	//----- nvinfo : EIATTR_REGCOUNT
	.align		4
        /*0000*/ 	.byte	0x04, 0x2f
        /*0002*/ 	.short	(.L_2 - .L_1)
	.align		4
.L_1:
        /*0004*/ 	.word	index@(_Z8Multiplyi)
        /*0008*/ 	.word	0x00000008


	//----- nvinfo : EIATTR_FRAME_SIZE
	.align		4
.L_2:
        /*000c*/ 	.byte	0x04, 0x11
        /*000e*/ 	.short	(.L_4 - .L_3)
	.align		4
.L_3:
        /*0010*/ 	.word	index@(_Z8Multiplyi)
        /*0014*/ 	.word	0x00000000


	//----- nvinfo : EIATTR_MIN_STACK_SIZE
	.align		4
.L_4:
        /*0018*/ 	.byte	0x04, 0x12
        /*001a*/ 	.short	(.L_6 - .L_5)
	.align		4
.L_5:
        /*001c*/ 	.word	index@(_Z8Multiplyi)
        /*0020*/ 	.word	0x00000000
.L_6:


//--------------------- .nv.compat                --------------------------
	.section	.nv.compat,"",@"SHT_CUDA_COMPAT_INFO"
	.align	4
        /*0000*/ 	.byte	0x02, 0x09, 0x00, 0x00, 0x02, 0x02, 0x01, 0x00, 0x02, 0x05, 0x05, 0x00, 0x03, 0x07, 0x01, 0x01
        /*0010*/ 	.byte	0x02, 0x03, 0x00, 0x00, 0x02, 0x06, 0x01, 0x00, 0x04, 0x0b, 0x08, 0x00, 0x09, 0x00, 0x00, 0x00
        /*0020*/ 	.byte	0x00, 0x00, 0x00, 0x00


//--------------------- .nv.info._Z8Multiplyi     --------------------------
	.section	.nv.info._Z8Multiplyi,"",@"SHT_CUDA_INFO"
	.sectionflags	@""
	.align	4


	//----- nvinfo : EIATTR_CUDA_API_VERSION
	.align		4
        /*0000*/ 	.byte	0x04, 0x37
        /*0002*/ 	.short	(.L_8 - .L_7)
.L_7:
        /*0004*/ 	.word	0x00000082


	//----- nvinfo : EIATTR_KPARAM_INFO
	.align		4
.L_8:
        /*0008*/ 	.byte	0x04, 0x17
        /*000a*/ 	.short	(.L_10 - .L_9)
.L_9:
        /*000c*/ 	.word	0x00000000
        /*0010*/ 	.short	0x0000
        /*0012*/ 	.short	0x0000
        /*0014*/ 	.byte	0x00, 0xf0, 0x11, 0x00


	//----- nvinfo : EIATTR_SPARSE_MMA_MASK
	.align		4
.L_10:
        /*0018*/ 	.byte	0x03, 0x50
        /*001a*/ 	.short	0x0000


	//----- nvinfo : EIATTR_MAXREG_COUNT
	.align		4
        /*001c*/ 	.byte	0x03, 0x1b
        /*001e*/ 	.short	0x00ff


	//----- nvinfo : EIATTR_MERCURY_ISA_VERSION
	.align		4
        /*0020*/ 	.byte	0x03, 0x5f
        /*0022*/ 	.short	0x0101


	//----- nvinfo : EIATTR_VRC_CTA_INIT_COUNT
	.align		4
        /*0024*/ 	.byte	0x02, 0x4a
	.zero		1
	.zero		1


	//----- nvinfo : EIATTR_EXIT_INSTR_OFFSETS
	.align		4
        /*0028*/ 	.byte	0x04, 0x1c
        /*002a*/ 	.short	(.L_12 - .L_11)


	//   ....[0]....
.L_11:
        /*002c*/ 	.word	0x00000090


	//----- nvinfo : EIATTR_CBANK_PARAM_SIZE
	.align		4
.L_12:
        /*0030*/ 	.byte	0x03, 0x19
        /*0032*/ 	.short	0x0004


	//----- nvinfo : EIATTR_PARAM_CBANK
	.align		4
        /*0034*/ 	.byte	0x04, 0x0a
        /*0036*/ 	.short	(.L_14 - .L_13)
	.align		4
.L_13:
        /*0038*/ 	.word	index@(.nv.constant0._Z8Multiplyi)
        /*003c*/ 	.short	0x0380
        /*003e*/ 	.short	0x0004


	//----- nvinfo : EIATTR_SW_WAR
	.align		4
.L_14:
        /*0040*/ 	.byte	0x04, 0x36
        /*0042*/ 	.short	(.L_16 - .L_15)
.L_15:
        /*0044*/ 	.word	0x00000008
.L_16:


//--------------------- .nv.callgraph             --------------------------
	.section	.nv.callgraph,"",@"SHT_CUDA_CALLGRAPH"
	.align	4
	.sectionentsize	8
	.align		4
        /*0000*/ 	.word	0x00000000
	.align		4
        /*0004*/ 	.word	0xffffffff
	.align		4
        /*0008*/ 	.word	0x00000000
	.align		4
        /*000c*/ 	.word	0xfffffffe
	.align		4
        /*0010*/ 	.word	0x00000000
	.align		4
        /*0014*/ 	.word	0xfffffffd
	.align		4
        /*0018*/ 	.word	0x00000000
	.align		4
        /*001c*/ 	.word	0xfffffffc


//--------------------- .nv.constant4             --------------------------
	.section	.nv.constant4,"a",@progbits
	.align	8
	.align		8
.nv.constant4:
        /*0000*/ 	.dword	dev_A


//--------------------- .text._Z8Multiplyi        --------------------------
	.section	.text._Z8Multiplyi,"ax",@progbits
	.align	128
        .global         _Z8Multiplyi
        .type           _Z8Multiplyi,@function
        .size           _Z8Multiplyi,(.L_x_1 - _Z8Multiplyi)
        .other          _Z8Multiplyi,@"STO_CUDA_ENTRY STV_DEFAULT"
_Z8Multiplyi:
.text._Z8Multiplyi:
[----:B------:R-:W-:Y:S01]  /*0000*/  LDC R1, c[0x0][0x37c] ;  /* 0x0000df00ff017b82 */ /* 0x000fe20000000800 */
[----:B------:R-:W0:Y:S07]  /*0010*/  S2R R5, SR_TID.X ;  /* 0x0000000000057919 */ /* 0x000e2e0000002100 */
[----:B------:R-:W0:Y:S01]  /*0020*/  LDC.64 R2, c[0x4][RZ] ;  /* 0x01000000ff027b82 */ /* 0x000e220000000a00 */
[----:B------:R-:W1:Y:S01]  /*0030*/  LDCU.64 UR4, c[0x0][0x358] ;  /* 0x00006b00ff0477ac */ /* 0x000e620008000a00 */
[----:B------:R-:W2:Y:S01]  /*0040*/  LDCU UR6, c[0x0][0x380] ;  /* 0x00007000ff0677ac */ /* 0x000ea20008000800 */
[----:B0-----:R-:W-:-:S05]  /*0050*/  IMAD.WIDE.U32 R2, R5, 0x4, R2 ;  /* 0x0000000405027825 */ /* 0x001fca00078e0002 */
[----:B-1----:R-:W2:Y:S02]  /*0060*/  LDG.E R0, desc[UR4][R2.64] ;  /* 0x0000000402007981 */ /* 0x002ea4000c1e1900 */
[----:B--2---:R-:W-:-:S05]  /*0070*/  IMAD R5, R0, UR6, RZ ;  /* 0x0000000600057c24 */ /* 0x004fca000f8e02ff */
[----:B------:R-:W-:Y:S01]  /*0080*/  STG.E desc[UR4][R2.64], R5 ;  /* 0x0000000502007986 */ /* 0x000fe2000c101904 */
[----:B------:R-:W-:Y:S05]  /*0090*/  EXIT ;  /* 0x000000000000794d */ /* 0x000fea0003800000 */
.L_x_0:
[----:B------:R-:W-:-:S00]  /*00a0*/  BRA `(.L_x_0) ;  /* 0xfffffffc00fc7947 */ /* 0x000fc0000383ffff */
[----:B------:R-:W-:-:S00]  /*00b0*/  NOP ;  /* 0x0000000000007918 */ /* 0x000fc00000000000 */
        /* <DEDUP_REMOVED lines=12> */
.L_x_1:


//--------------------- .nv.shared.reserved.0     --------------------------
	.section	.nv.shared.reserved.0,"aw",@nobits
	.weak		__nv_reservedSMEM_offset_0_alias
	.size		__nv_reservedSMEM_offset_0_alias, 0, 64
	.other		__nv_reservedSMEM_offset_0_alias,@"STO_CUDA_RESERVED_SHARED STV_DEFAULT"
__nv_reservedSMEM_offset_0_alias:
	.zero		0
	.zero		64


//--------------------- .nv.global                --------------------------
	.section	.nv.global,"aw",@nobits
	.align	4
.nv.global:
	.type		dev_A,@object
	.size		dev_A,(.L_0 - dev_A)
dev_A:
	.zero		20
.L_0:


//--------------------- .nv.constant0._Z8Multiplyi --------------------------
	.section	.nv.constant0._Z8Multiplyi,"a",@progbits
	.sectionflags	@""
	.align	4
.nv.constant0._Z8Multiplyi:
	.zero		900


//--------------------- SYMBOLS --------------------------

	.type		.nv.reservedSmem.offset0,@object
	.size		.nv.reservedSmem.offset0,0x4
